//
// Generated by NVIDIA NVVM Compiler
//
// Compiler Build ID: CL-36424714
// Cuda compilation tools, release 13.0, V13.0.88
// Based on NVVM 20.0.0
//

.version 9.0
.target sm_100
.address_size 64

	// .globl	_Z13reduce_kernelPKfPfi
// _ZZ13reduce_kernelPKfPfiE7input_s has been demoted

.visible .entry _Z13reduce_kernelPKfPfi(
	.param .u64 .ptr .align 1 _Z13reduce_kernelPKfPfi_param_0,
	.param .u64 .ptr .align 1 _Z13reduce_kernelPKfPfi_param_1,
	.param .u32 _Z13reduce_kernelPKfPfi_param_2
)
{
	.reg .pred 	%p<15>;
	.reg .b32 	%r<30>;
	.reg .b32 	%f<32>;
	.reg .b64 	%rd<13>;
	// demoted variable
	.shared .align 4 .b8 _ZZ13reduce_kernelPKfPfiE7input_s[512];
	ld.param.u64 	%rd3, [_Z13reduce_kernelPKfPfi_param_0];
	ld.param.u64 	%rd2, [_Z13reduce_kernelPKfPfi_param_1];
	ld.param.u32 	%r10, [_Z13reduce_kernelPKfPfi_param_2];
	cvta.to.global.u64 	%rd1, %rd3;
	mov.u32 	%r11, %ctaid.x;
	mov.u32 	%r29, %ntid.x;
	mul.lo.s32 	%r12, %r29, %r11;
	shl.b32 	%r13, %r12, 2;
	mov.u32 	%r2, %tid.x;
	add.s32 	%r3, %r13, %r2;
	setp.ge.s32 	%p1, %r3, %r10;
	shl.b32 	%r14, %r2, 2;
	mov.u32 	%r15, _ZZ13reduce_kernelPKfPfiE7input_s;
	add.s32 	%r4, %r15, %r14;
	@%p1 bra 	$L__BB0_2;
	mul.wide.s32 	%rd4, %r3, 4;
	add.s64 	%rd5, %rd1, %rd4;
	ld.global.f32 	%f30, [%rd5];
	st.shared.f32 	[%r4], %f30;
	bra.uni 	$L__BB0_3;
$L__BB0_2:
	mov.b32 	%r16, 0;
	st.shared.u32 	[%r4], %r16;
	mov.f32 	%f30, 0f00000000;
$L__BB0_3:
	add.s32 	%r5, %r29, %r3;
	setp.ge.s32 	%p2, %r5, %r10;
	@%p2 bra 	$L__BB0_5;
	mul.wide.s32 	%rd6, %r5, 4;
	add.s64 	%rd7, %rd1, %rd6;
	ld.global.f32 	%f9, [%rd7];
	add.f32 	%f30, %f9, %f30;
	st.shared.f32 	[%r4], %f30;
$L__BB0_5:
	add.s32 	%r6, %r5, %r29;
	setp.ge.s32 	%p3, %r6, %r10;
	@%p3 bra 	$L__BB0_7;
	mul.wide.s32 	%rd8, %r6, 4;
	add.s64 	%rd9, %rd1, %rd8;
	ld.global.f32 	%f10, [%rd9];
	add.f32 	%f30, %f10, %f30;
	st.shared.f32 	[%r4], %f30;
$L__BB0_7:
	add.s32 	%r7, %r6, %r29;
	setp.ge.s32 	%p4, %r7, %r10;
	@%p4 bra 	$L__BB0_9;
	mul.wide.s32 	%rd10, %r7, 4;
	add.s64 	%rd11, %rd1, %rd10;
	ld.global.f32 	%f11, [%rd11];
	add.f32 	%f12, %f11, %f30;
	st.shared.f32 	[%r4], %f12;
$L__BB0_9:
	bar.sync 	0;
	setp.lt.u32 	%p5, %r29, 66;
	@%p5 bra 	$L__BB0_13;
$L__BB0_10:
	shr.u32 	%r9, %r29, 1;
	setp.ge.u32 	%p6, %r2, %r9;
	@%p6 bra 	$L__BB0_12;
	shl.b32 	%r17, %r9, 2;
	add.s32 	%r18, %r4, %r17;
	ld.shared.f32 	%f13, [%r18];
	ld.shared.f32 	%f14, [%r4];
	add.f32 	%f15, %f13, %f14;
	st.shared.f32 	[%r4], %f15;
$L__BB0_12:
	bar.sync 	0;
	setp.gt.u32 	%p7, %r29, 131;
	mov.u32 	%r29, %r9;
	@%p7 bra 	$L__BB0_10;
$L__BB0_13:
	setp.gt.u32 	%p8, %r2, 31;
	@%p8 bra 	$L__BB0_16;
	ld.shared.f32 	%f16, [%r4];
	ld.shared.f32 	%f17, [%r4+128];
	add.f32 	%f18, %f16, %f17;
	mov.b32 	%r19, %f18;
	shfl.sync.down.b32	%r20|%p9, %r19, 16, 31, -1;
	mov.b32 	%f19, %r20;
	add.f32 	%f20, %f18, %f19;
	mov.b32 	%r21, %f20;
	shfl.sync.down.b32	%r22|%p10, %r21, 8, 31, -1;
	mov.b32 	%f21, %r22;
	add.f32 	%f22, %f20, %f21;
	mov.b32 	%r23, %f22;
	shfl.sync.down.b32	%r24|%p11, %r23, 4, 31, -1;
	mov.b32 	%f23, %r24;
	add.f32 	%f24, %f22, %f23;
	mov.b32 	%r25, %f24;
	shfl.sync.down.b32	%r26|%p12, %r25, 2, 31, -1;
	mov.b32 	%f25, %r26;
	add.f32 	%f26, %f24, %f25;
	mov.b32 	%r27, %f26;
	shfl.sync.down.b32	%r28|%p13, %r27, 1, 31, -1;
	mov.b32 	%f27, %r28;
	add.f32 	%f7, %f26, %f27;
	setp.ne.s32 	%p14, %r2, 0;
	@%p14 bra 	$L__BB0_16;
	cvta.to.global.u64 	%rd12, %rd2;
	atom.global.add.f32 	%f28, [%rd12], %f7;
$L__BB0_16:
	ret;

}


// ===== COMPILED SASS (sm_100) =====

	.target	sm_100

	.elftype	@"ET_EXEC"


//--------------------- .note.nv.tkinfo           --------------------------
	.section	.note.nv.tkinfo,"",@"SHT_NOTE"
	.sectionflags	@"SHF_NOTE_NV_TKINFO"
	.tkinfo
        /*0018*/ 	.word	0x00000002
        /*0030*/ 	.string	""
        /*0030*/ 	.string	"ptxas"
        /*0030*/ 	.string	"Cuda compilation tools, release 13.0, V13.0.88"
        /*0030*/ 	.string	"Build cuda_13.0.r13.0/compiler.36424714_0"
        /*0030*/ 	.string	"-arch sm_100 -m 64 "



//--------------------- .note.nv.cuinfo           --------------------------
	.section	.note.nv.cuinfo,"",@"SHT_NOTE"
	.sectionflags	@"SHF_NOTE_NV_CUINFO"
        /*0018*/ 	.short	0x0002
        /*001a*/ 	.short	0x0064
        /*001c*/ 	.short	0x0082
	.zero		2


//--------------------- .nv.info                  --------------------------
	.section	.nv.info,"",@"SHT_CUDA_INFO"
	.align	4


	//----- nvinfo : EIATTR_REGCOUNT
	.align		4
        /*0000*/ 	.byte	0x04, 0x2f
        /*0002*/ 	.short	(.L_1 - .L_0)
	.align		4
.L_0:
        /*0004*/ 	.word	index@(_Z13reduce_kernelPKfPfi)
        /*0008*/ 	.word	0x00000014


	//----- nvinfo : EIATTR_FRAME_SIZE
	.align		4
.L_1:
        /*000c*/ 	.byte	0x04, 0x11
        /*000e*/ 	.short	(.L_3 - .L_2)
	.align		4
.L_2:
        /*0010*/ 	.word	index@(_Z13reduce_kernelPKfPfi)
        /*0014*/ 	.word	0x00000000


	//----- nvinfo : EIATTR_MIN_STACK_SIZE
	.align		4
.L_3:
        /*0018*/ 	.byte	0x04, 0x12
        /*001a*/ 	.short	(.L_5 - .L_4)
	.align		4
.L_4:
        /*001c*/ 	.word	index@(_Z13reduce_kernelPKfPfi)
        /*0020*/ 	.word	0x00000000
.L_5:


//--------------------- .nv.compat                --------------------------
	.section	.nv.compat,"",@"SHT_CUDA_COMPAT_INFO"
	.align	4
        /*0000*/ 	.byte	0x02, 0x09, 0x00, 0x00, 0x02, 0x02, 0x01, 0x00, 0x02, 0x05, 0x05, 0x00, 0x03, 0x07, 0x01, 0x01
        /*0010*/ 	.byte	0x02, 0x03, 0x00, 0x00, 0x02, 0x06, 0x01, 0x00, 0x04, 0x0b, 0x08, 0x00, 0x09, 0x00, 0x00, 0x00
        /*0020*/ 	.byte	0x00, 0x00, 0x00, 0x00


//--------------------- .nv.info._Z13reduce_kernelPKfPfi --------------------------
	.section	.nv.info._Z13reduce_kernelPKfPfi,"",@"SHT_CUDA_INFO"
	.sectionflags	@""
	.align	4


	//----- nvinfo : EIATTR_CUDA_API_VERSION
	.align		4
        /*0000*/ 	.byte	0x04, 0x37
        /*0002*/ 	.short	(.L_7 - .L_6)
.L_6:
        /*0004*/ 	.word	0x00000082


	//----- nvinfo : EIATTR_KPARAM_INFO
	.align		4
.L_7:
        /*0008*/ 	.byte	0x04, 0x17
        /*000a*/ 	.short	(.L_9 - .L_8)
.L_8:
        /*000c*/ 	.word	0x00000000
        /*0010*/ 	.short	0x0002
        /*0012*/ 	.short	0x0010
        /*0014*/ 	.byte	0x00, 0xf0, 0x11, 0x00


	//----- nvinfo : EIATTR_KPARAM_INFO
	.align		4
.L_9:
        /*0018*/ 	.byte	0x04, 0x17
        /*001a*/ 	.short	(.L_11 - .L_10)
.L_10:
        /*001c*/ 	.word	0x00000000
        /*0020*/ 	.short	0x0001
        /*0022*/ 	.short	0x0008
        /*0024*/ 	.byte	0x00, 0xf5, 0x21, 0x00


	//----- nvinfo : EIATTR_KPARAM_INFO
	.align		4
.L_11:
        /*0028*/ 	.byte	0x04, 0x17
        /*002a*/ 	.short	(.L_13 - .L_12)
.L_12:
        /*002c*/ 	.word	0x00000000
        /*0030*/ 	.short	0x0000
        /*0032*/ 	.short	0x0000
        /*0034*/ 	.byte	0x00, 0xf5, 0x21, 0x00


	//----- nvinfo : EIATTR_SPARSE_MMA_MASK
	.align		4
.L_13:
        /*0038*/ 	.byte	0x03, 0x50
        /*003a*/ 	.short	0x0000


	//----- nvinfo : EIATTR_MAXREG_COUNT
	.align		4
        /*003c*/ 	.byte	0x03, 0x1b
        /*003e*/ 	.short	0x00ff


	//----- nvinfo : EIATTR_NUM_BARRIERS
	.align		4
        /*0040*/ 	.byte	0x02, 0x4c
        /*0042*/ 	.byte	0x01
	.zero		1


	//----- nvinfo : EIATTR_MERCURY_ISA_VERSION
	.align		4
        /*0044*/ 	.byte	0x03, 0x5f
        /*0046*/ 	.short	0x0101


	//----- nvinfo : EIATTR_COOP_GROUP_MASK_REGIDS
	.align		4
        /*0048*/ 	.byte	0x04, 0x29
        /*004a*/ 	.short	(.L_15 - .L_14)


	//   ....[0]....
.L_14:
        /*004c*/ 	.word	0xffffffff


	//   ....[1]....
        /*0050*/ 	.word	0xffffffff


	//   ....[2]....
        /*0054*/ 	.word	0xffffffff


	//   ....[3]....
        /*0058*/ 	.word	0xffffffff


	//   ....[4]....
        /*005c*/ 	.word	0xffffffff


	//----- nvinfo : EIATTR_COOP_GROUP_INSTR_OFFSETS
	.align		4
.L_15:
        /*0060*/ 	.byte	0x04, 0x28
        /*0062*/ 	.short	(.L_17 - .L_16)


	//   ....[0]....
.L_16:
        /*0064*/ 	.word	0x000003c0


	//   ....[1]....
        /*0068*/ 	.word	0x000003e0


	//   ....[2]....
        /*006c*/ 	.word	0x00000400


	//   ....[3]....
        /*0070*/ 	.word	0x00000420


	//   ....[4]....
        /*0074*/ 	.word	0x00000440


	//----- nvinfo : EIATTR_VRC_CTA_INIT_COUNT
	.align		4
.L_17:
        /*0078*/ 	.byte	0x02, 0x4a
	.zero		1
	.zero		1


	//----- nvinfo : EIATTR_EXIT_INSTR_OFFSETS
	.align		4
        /*007c*/ 	.byte	0x04, 0x1c
        /*007e*/ 	.short	(.L_19 - .L_18)


	//   ....[0]....
.L_18:
        /*0080*/ 	.word	0x00000370


	//   ....[1]....
        /*0084*/ 	.word	0x00000450


	//   ....[2]....
        /*0088*/ 	.word	0x00000490


	//----- nvinfo : EIATTR_CBANK_PARAM_SIZE
	.align		4
.L_19:
        /*008c*/ 	.byte	0x03, 0x19
        /*008e*/ 	.short	0x0014


	//----- nvinfo : EIATTR_PARAM_CBANK
	.align		4
        /*0090*/ 	.byte	0x04, 0x0a
        /*0092*/ 	.short	(.L_21 - .L_20)
	.align		4
.L_20:
        /*0094*/ 	.word	index@(.nv.constant0._Z13reduce_kernelPKfPfi)
        /*0098*/ 	.short	0x0380
        /*009a*/ 	.short	0x0014


	//----- nvinfo : EIATTR_SW_WAR
	.align		4
.L_21:
        /*009c*/ 	.byte	0x04, 0x36
        /*009e*/ 	.short	(.L_23 - .L_22)
.L_22:
        /*00a0*/ 	.word	0x00000008
.L_23:


//--------------------- .nv.callgraph             --------------------------
	.section	.nv.callgraph,"",@"SHT_CUDA_CALLGRAPH"
	.align	4
	.sectionentsize	8
	.align		4
        /*0000*/ 	.word	0x00000000
	.align		4
        /*0004*/ 	.word	0xffffffff
	.align		4
        /*0008*/ 	.word	0x00000000
	.align		4
        /*000c*/ 	.word	0xfffffffe
	.align		4
        /*0010*/ 	.word	0x00000000
	.align		4
        /*0014*/ 	.word	0xfffffffd
	.align		4
        /*0018*/ 	.word	0x00000000
	.align		4
        /*001c*/ 	.word	0xfffffffc


//--------------------- .text._Z13reduce_kernelPKfPfi --------------------------
	.section	.text._Z13reduce_kernelPKfPfi,"ax",@progbits
	.align	128
        .global         _Z13reduce_kernelPKfPfi
        .type           _Z13reduce_kernelPKfPfi,@function
        .size           _Z13reduce_kernelPKfPfi,(.L_x_3 - _Z13reduce_kernelPKfPfi)
        .other          _Z13reduce_kernelPKfPfi,@"STO_CUDA_ENTRY STV_DEFAULT"
_Z13reduce_kernelPKfPfi:
.text._Z13reduce_kernelPKfPfi:
[----:B------:R-:W-:Y:S01]  /*0000*/  LDC R1, c[0x0][0x37c] ;  /* 0x0000df00ff017b82 */ /* 0x000fe20000000800 */
[----:B------:R-:W0:Y:S07]  /*0010*/  S2R R0, SR_TID.X ;  /* 0x0000000000007919 */ /* 0x000e2e0000002100 */
[----:B------:R-:W1:Y:S01]  /*0020*/  S2UR UR4, SR_CTAID.X ;  /* 0x00000000000479c3 */ /* 0x000e620000002500 */
[----:B------:R-:W2:Y:S01]  /*0030*/  LDCU UR5, c[0x0][0x390] ;  /* 0x00007200ff0577ac */ /* 0x000ea20008000800 */
[----:B------:R-:W3:Y:S06]  /*0040*/  LDCU.64 UR6, c[0x0][0x358] ;  /* 0x00006b00ff0677ac */ /* 0x000eec0008000a00 */
[----:B------:R-:W1:Y:S02]  /*0050*/  LDC R2, c[0x0][0x360] ;  /* 0x0000d800ff027b82 */ /* 0x000e640000000800 */
[----:B-1----:R-:W-:-:S05]  /*0060*/  IMAD R3, R2, UR4, RZ ;  /* 0x0000000402037c24 */ /* 0x002fca000f8e02ff */
[----:B0-----:R-:W-:-:S04]  /*0070*/  LEA R3, R3, R0, 0x2 ;  /* 0x0000000003037211 */ /* 0x001fc800078e10ff */
[C---:B--2---:R-:W-:Y:S02]  /*0080*/  ISETP.GE.AND P2, PT, R3.reuse, UR5, PT ;  /* 0x0000000503007c0c */ /* 0x044fe4000bf46270 */
[----:B------:R-:W-:-:S04]  /*0090*/  IADD3 R13, PT, PT, R3, R2, RZ ;  /* 0x00000002030d7210 */ /* 0x000fc80007ffe0ff */
[----:B------:R-:W-:Y:S02]  /*00a0*/  ISETP.GE.AND P3, PT, R13, UR5, PT ;  /* 0x000000050d007c0c */ /* 0x000fe4000bf66270 */
[----:B------:R-:W-:-:S04]  /*00b0*/  IADD3 R15, PT, PT, R2, R13, RZ ;  /* 0x0000000d020f7210 */ /* 0x000fc80007ffe0ff */
[----:B------:R-:W-:Y:S01]  /*00c0*/  ISETP.GE.AND P0, PT, R15, UR5, PT ;  /* 0x000000050f007c0c */ /* 0x000fe2000bf06270 */
[----:B------:R-:W0:Y:S01]  /*00d0*/  @!P2 LDC.64 R6, c[0x0][0x380] ;  /* 0x0000e000ff06ab82 */ /* 0x000e220000000a00 */
[----:B------:R-:W-:-:S04]  /*00e0*/  IADD3 R17, PT, PT, R2, R15, RZ ;  /* 0x0000000f02117210 */ /* 0x000fc80007ffe0ff */
[----:B------:R-:W-:-:S03]  /*00f0*/  ISETP.GE.AND P1, PT, R17, UR5, PT ;  /* 0x0000000511007c0c */ /* 0x000fc6000bf26270 */
[----:B------:R-:W1:Y:S08]  /*0100*/  @!P3 LDC.64 R8, c[0x0][0x380] ;  /* 0x0000e000ff08bb82 */ /* 0x000e700000000a00 */
[----:B------:R-:W2:Y:S08]  /*0110*/  @!P0 LDC.64 R10, c[0x0][0x380] ;  /* 0x0000e000ff0a8b82 */ /* 0x000eb00000000a00 */
[----:B------:R-:W4:Y:S01]  /*0120*/  @!P1 LDC.64 R4, c[0x0][0x380] ;  /* 0x0000e000ff049b82 */ /* 0x000f220000000a00 */
[----:B0-----:R-:W-:-:S06]  /*0130*/  @!P2 IMAD.WIDE R6, R3, 0x4, R6 ;  /* 0x000000040306a825 */ /* 0x001fcc00078e0206 */
[----:B---3--:R-:W3:Y:S01]  /*0140*/  @!P2 LDG.E R6, desc[UR6][R6.64] ;  /* 0x000000060606a981 */ /* 0x008ee2000c1e1900 */
[----:B-1----:R-:W-:-:S06]  /*0150*/  @!P3 IMAD.WIDE R8, R13, 0x4, R8 ;  /* 0x000000040d08b825 */ /* 0x002fcc00078e0208 */
[----:B------:R-:W5:Y:S01]  /*0160*/  @!P3 LDG.E R9, desc[UR6][R8.64] ;  /* 0x000000060809b981 */ /* 0x000f62000c1e1900 */
[----:B--2---:R-:W-:-:S06]  /*0170*/  @!P0 IMAD.WIDE R10, R15, 0x4, R10 ;  /* 0x000000040f0a8825 */ /* 0x004fcc00078e020a */
[----:B------:R-:W2:Y:S01]  /*0180*/  @!P0 LDG.E R11, desc[UR6][R10.64] ;  /* 0x000000060a0b8981 */ /* 0x000ea2000c1e1900 */
[----:B----4-:R-:W-:-:S06]  /*0190*/  @!P1 IMAD.WIDE R4, R17, 0x4, R4 ;  /* 0x0000000411049825 */ /* 0x010fcc00078e0204 */
[----:B------:R-:W4:Y:S01]  /*01a0*/  @!P1 LDG.E R5, desc[UR6][R4.64] ;  /* 0x0000000604059981 */ /* 0x000f22000c1e1900 */
[----:B------:R-:W0:Y:S01]  /*01b0*/  S2UR UR5, SR_CgaCtaId ;  /* 0x00000000000579c3 */ /* 0x000e220000008800 */
[----:B------:R-:W-:Y:S02]  /*01c0*/  UMOV UR4, 0x400 ;  /* 0x0000040000047882 */ /* 0x000fe40000000000 */
[----:B0-----:R-:W-:-:S06]  /*01d0*/  ULEA UR4, UR5, UR4, 0x18 ;  /* 0x0000000405047291 */ /* 0x001fcc000f8ec0ff */
[----:B------:R-:W-:-:S05]  /*01e0*/  LEA R3, R0, UR4, 0x2 ;  /* 0x0000000400037c11 */ /* 0x000fca000f8e10ff */
[----:B---3--:R5:W-:Y:S01]  /*01f0*/  @!P2 STS [R3], R6 ;  /* 0x000000060300a388 */ /* 0x008be20000000800 */
[----:B------:R-:W-:-:S03]  /*0200*/  @P2 MOV R6, RZ ;  /* 0x000000ff00062202 */ /* 0x000fc60000000f00 */
[----:B------:R-:W-:Y:S02]  /*0210*/  @P2 STS [R3], RZ ;  /* 0x000000ff03002388 */ /* 0x000fe40000000800 */
[----:B-----5:R-:W-:-:S05]  /*0220*/  @!P3 FADD R6, R6, R9 ;  /* 0x000000090606b221 */ /* 0x020fca0000000000 */
[----:B------:R2:W-:Y:S01]  /*0230*/  @!P3 STS [R3], R6 ;  /* 0x000000060300b388 */ /* 0x0005e20000000800 */
[----:B------:R-:W-:Y:S01]  /*0240*/  ISETP.GE.U32.AND P3, PT, R2, 0x42, PT ;  /* 0x000000420200780c */ /* 0x000fe20003f66070 */
[----:B--2---:R-:W-:-:S04]  /*0250*/  @!P0 FADD R6, R6, R11 ;  /* 0x0000000b06068221 */ /* 0x004fc80000000000 */
[----:B----4-:R-:W-:Y:S01]  /*0260*/  @!P1 FADD R4, R5, R6 ;  /* 0x0000000605049221 */ /* 0x010fe20000000000 */
[----:B------:R0:W-:Y:S04]  /*0270*/  @!P0 STS [R3], R6 ;  /* 0x0000000603008388 */ /* 0x0001e80000000800 */
[----:B------:R0:W-:Y:S01]  /*0280*/  @!P1 STS [R3], R4 ;  /* 0x0000000403009388 */ /* 0x0001e20000000800 */
[----:B------:R-:W-:Y:S01]  /*0290*/  BAR.SYNC.DEFER_BLOCKING 0x0 ;  /* 0x0000000000007b1d */ /* 0x000fe20000010000 */
[----:B------:R-:W-:-:S05]  /*02a0*/  ISETP.GT.U32.AND P2, PT, R0, 0x1f, PT ;  /* 0x0000001f0000780c */ /* 0x000fca0003f44070 */
[----:B------:R-:W-:Y:S08]  /*02b0*/  @!P3 BRA `(.L_x_0) ;  /* 0x00000000002cb947 */ /* 0x000ff00003800000 */
.L_x_1:
[----:B------:R-:W-:-:S04]  /*02c0*/  SHF.R.U32.HI R7, RZ, 0x1, R2 ;  /* 0x00000001ff077819 */ /* 0x000fc80000011602 */
[----:B------:R-:W-:-:S13]  /*02d0*/  ISETP.GE.U32.AND P0, PT, R0, R7, PT ;  /* 0x000000070000720c */ /* 0x000fda0003f06070 */
[----:B0-----:R-:W-:Y:S01]  /*02e0*/  @!P0 LEA R4, R7, R3, 0x2 ;  /* 0x0000000307048211 */ /* 0x001fe200078e10ff */
[----:B------:R-:W-:Y:S05]  /*02f0*/  @!P0 LDS R5, [R3] ;  /* 0x0000000003058984 */ /* 0x000fea0000000800 */
[----:B------:R-:W0:Y:S02]  /*0300*/  @!P0 LDS R4, [R4] ;  /* 0x0000000004048984 */ /* 0x000e240000000800 */
[----:B0-----:R-:W-:-:S05]  /*0310*/  @!P0 FADD R6, R4, R5 ;  /* 0x0000000504068221 */ /* 0x001fca0000000000 */
[----:B------:R1:W-:Y:S01]  /*0320*/  @!P0 STS [R3], R6 ;  /* 0x0000000603008388 */ /* 0x0003e20000000800 */
[----:B------:R-:W-:Y:S01]  /*0330*/  BAR.SYNC.DEFER_BLOCKING 0x0 ;  /* 0x0000000000007b1d */ /* 0x000fe20000010000 */
[----:B------:R-:W-:Y:S02]  /*0340*/  ISETP.GT.U32.AND P0, PT, R2, 0x83, PT ;  /* 0x000000830200780c */ /* 0x000fe40003f04070 */
[----:B------:R-:W-:-:S11]  /*0350*/  MOV R2, R7 ;  /* 0x0000000700027202 */ /* 0x000fd60000000f00 */
[----:B-1----:R-:W-:Y:S05]  /*0360*/  @P0 BRA `(.L_x_1) ;  /* 0xfffffffc00d40947 */ /* 0x002fea000383ffff */
.L_x_0:
[----:B------:R-:W-:Y:S05]  /*0370*/  @P2 EXIT ;  /* 0x000000000000294d */ /* 0x000fea0003800000 */
[----:B------:R-:W-:Y:S01]  /*0380*/  LDS R2, [R3] ;  /* 0x0000000003027984 */ /* 0x000fe20000000800 */
[----:B------:R-:W-:-:S03]  /*0390*/  ISETP.NE.AND P0, PT, R0, RZ, PT ;  /* 0x000000ff0000720c */ /* 0x000fc60003f05270 */
[----:B------:R-:W1:Y:S02]  /*03a0*/  LDS R5, [R3+0x80] ;  /* 0x0000800003057984 */ /* 0x000e640000000800 */
[----:B-1----:R-:W-:-:S05]  /*03b0*/  FADD R2, R2, R5 ;  /* 0x0000000502027221 */ /* 0x002fca0000000000 */
[----:B------:R-:W1:Y:S02]  /*03c0*/  SHFL.DOWN PT, R5, R2, 0x10, 0x1f ;  /* 0x0a001f0002057f89 */ /* 0x000e6400000e0000 */
[----:B-1----:R-:W-:-:S05]  /*03d0*/  FADD R5, R2, R5 ;  /* 0x0000000502057221 */ /* 0x002fca0000000000 */
[----:B0-----:R-:W0:Y:S02]  /*03e0*/  SHFL.DOWN PT, R4, R5, 0x8, 0x1f ;  /* 0x09001f0005047f89 */ /* 0x001e2400000e0000 */
[----:B0-----:R-:W-:-:S05]  /*03f0*/  FADD R4, R5, R4 ;  /* 0x0000000405047221 */ /* 0x001fca0000000000 */
[----:B------:R-:W0:Y:S02]  /*0400*/  SHFL.DOWN PT, R7, R4, 0x4, 0x1f ;  /* 0x08801f0004077f89 */ /* 0x000e2400000e0000 */
[----:B0-----:R-:W-:-:S05]  /*0410*/  FADD R7, R4, R7 ;  /* 0x0000000704077221 */ /* 0x001fca0000000000 */
[----:B------:R-:W0:Y:S02]  /*0420*/  SHFL.DOWN PT, R6, R7, 0x2, 0x1f ;  /* 0x08401f0007067f89 */ /* 0x000e2400000e0000 */
[----:B0-----:R-:W-:-:S05]  /*0430*/  FADD R6, R7, R6 ;  /* 0x0000000607067221 */ /* 0x001fca0000000000 */
[----:B------:R0:W1:Y:S01]  /*0440*/  SHFL.DOWN PT, R9, R6, 0x1, 0x1f ;  /* 0x08201f0006097f89 */ /* 0x00006200000e0000 */
[----:B------:R-:W-:Y:S05]  /*0450*/  @P0 EXIT ;  /* 0x000000000000094d */ /* 0x000fea0003800000 */
[----:B------:R-:W2:Y:S01]  /*0460*/  LDC.64 R2, c[0x0][0x388] ;  /* 0x0000e200ff027b82 */ /* 0x000ea20000000a00 */
[----:B-1----:R-:W-:-:S05]  /*0470*/  FADD R9, R6, R9 ;  /* 0x0000000906097221 */ /* 0x002fca0000000000 */
[----:B--2---:R-:W-:Y:S01]  /*0480*/  REDG.E.ADD.F32.FTZ.RN.STRONG.GPU desc[UR6][R2.64], R9 ;  /* 0x00000009020079a6 */ /* 0x004fe2000c12f306 */
[----:B------:R-:W-:Y:S05]  /*0490*/  EXIT ;  /* 0x000000000000794d */ /* 0x000fea0003800000 */
.L_x_2:
[----:B------:R-:W-:-:S00]  /*04a0*/  BRA `(.L_x_2) ;  /* 0xfffffffc00fc7947 */ /* 0x000fc0000383ffff */
[----:B------:R-:W-:-:S00]  /*04b0*/  NOP ;  /* 0x0000000000007918 */ /* 0x000fc00000000000 */
        /* <DEDUP_REMOVED lines=12> */
.L_x_3:


//--------------------- .nv.shared._Z13reduce_kernelPKfPfi --------------------------
	.section	.nv.shared._Z13reduce_kernelPKfPfi,"aw",@nobits
	.sectionflags	@""
	.align	4
.nv.shared._Z13reduce_kernelPKfPfi:
	.zero		1536


//--------------------- .nv.shared.reserved.0     --------------------------
	.section	.nv.shared.reserved.0,"aw",@nobits
	.weak		__nv_reservedSMEM_offset_0_alias
	.size		__nv_reservedSMEM_offset_0_alias, 0, 64
	.other		__nv_reservedSMEM_offset_0_alias,@"STO_CUDA_RESERVED_SHARED STV_DEFAULT"
__nv_reservedSMEM_offset_0_alias:
	.zero		0
	.zero		64


//--------------------- .nv.constant0._Z13reduce_kernelPKfPfi --------------------------
	.section	.nv.constant0._Z13reduce_kernelPKfPfi,"a",@progbits
	.sectionflags	@""
	.align	4
.nv.constant0._Z13reduce_kernelPKfPfi:
	.zero		916


//--------------------- SYMBOLS --------------------------

	.type		.nv.reservedSmem.offset0,@object
	.size		.nv.reservedSmem.offset0,0x4
	.type		.nv.reservedSmem.cap,@object
	.size		.nv.reservedSmem.cap,0x4
